	.headerflags	@"EF_CUDA_TEXMODE_UNIFIED EF_CUDA_64BIT_ADDRESS EF_CUDA_SM86 EF_CUDA_VIRTUAL_SM(EF_CUDA_SM86)"
	.elftype	@"ET_EXEC"


//--------------------- .nv.info                  --------------------------
	.section	.nv.info,"",@"SHT_CUDA_INFO"
	.align	4


	//----- nvinfo : EIATTR_REGCOUNT
	.align		4
        /*0000*/ 	.byte	0x04, 0x2f
        /*0002*/ 	.short	(.L_2 - .L_1)
	.align		4
.L_1:
        /*0004*/ 	.word	index@(triton_red_fused__to_copy_add_mean_mul_pow_rsqrt_9)
        /*0008*/ 	.word	0x0000001b


	//----- nvinfo : EIATTR_MIN_STACK_SIZE
	.align		4
.L_2:
        /*000c*/ 	.byte	0x04, 0x12
        /*000e*/ 	.short	(.L_4 - .L_3)
	.align		4
.L_3:
        /*0010*/ 	.word	index@(triton_red_fused__to_copy_add_mean_mul_pow_rsqrt_9)
        /*0014*/ 	.word	0x00000000


	//----- nvinfo : EIATTR_FRAME_SIZE
	.align		4
.L_4:
        /*0018*/ 	.byte	0x04, 0x11
        /*001a*/ 	.short	(.L_6 - .L_5)
	.align		4
.L_5:
        /*001c*/ 	.word	index@(triton_red_fused__to_copy_add_mean_mul_pow_rsqrt_9)
        /*0020*/ 	.word	0x00000000


	//----- nvinfo : EIATTR_MIN_STACK_SIZE
	.align		4
.L_6:
        /*0024*/ 	.byte	0x04, 0x12
        /*0026*/ 	.short	(.L_8 - .L_7)
	.align		4
.L_7:
        /*0028*/ 	.word	index@(triton_red_fused__to_copy_add_mean_mul_pow_rsqrt_9)
        /*002c*/ 	.word	0x00000000
.L_8:


//--------------------- .nv.info.triton_red_fused__to_copy_add_mean_mul_pow_rsqrt_9 --------------------------
	.section	.nv.info.triton_red_fused__to_copy_add_mean_mul_pow_rsqrt_9,"",@"SHT_CUDA_INFO"
	.sectionflags	@""
	.align	4


	//----- nvinfo : EIATTR_CUDA_API_VERSION
	.align		4
        /*0000*/ 	.byte	0x04, 0x37
        /*0002*/ 	.short	(.L_10 - .L_9)
.L_9:
        /*0004*/ 	.word	0x0000007c


	//----- nvinfo : EIATTR_SW2861232_WAR
	.align		4
.L_10:
        /*0008*/ 	.byte	0x01, 0x35
	.zero		2


	//----- nvinfo : EIATTR_PARAM_CBANK
	.align		4
        /*000c*/ 	.byte	0x04, 0x0a
        /*000e*/ 	.short	(.L_12 - .L_11)
	.align		4
.L_11:
        /*0010*/ 	.word	index@(.nv.constant0.triton_red_fused__to_copy_add_mean_mul_pow_rsqrt_9)
        /*0014*/ 	.short	0x0160
        /*0016*/ 	.short	0x0030


	//----- nvinfo : EIATTR_CBANK_PARAM_SIZE
	.align		4
.L_12:
        /*0018*/ 	.byte	0x03, 0x19
        /*001a*/ 	.short	0x0030


	//----- nvinfo : EIATTR_KPARAM_INFO
	.align		4
        /*001c*/ 	.byte	0x04, 0x17
        /*001e*/ 	.short	(.L_14 - .L_13)
.L_13:
        /*0020*/ 	.word	0x00000000
        /*0024*/ 	.short	0x0006
        /*0026*/ 	.short	0x0028
        /*0028*/ 	.byte	0x00, 0xf4, 0x21, 0x00


	//----- nvinfo : EIATTR_KPARAM_INFO
	.align		4
.L_14:
        /*002c*/ 	.byte	0x04, 0x17
        /*002e*/ 	.short	(.L_16 - .L_15)
.L_15:
        /*0030*/ 	.word	0x00000000
        /*0034*/ 	.short	0x0005
        /*0036*/ 	.short	0x0024
        /*0038*/ 	.byte	0x00, 0xf0, 0x11, 0x00


	//----- nvinfo : EIATTR_KPARAM_INFO
	.align		4
.L_16:
        /*003c*/ 	.byte	0x04, 0x17
        /*003e*/ 	.short	(.L_18 - .L_17)
.L_17:
        /*0040*/ 	.word	0x00000000
        /*0044*/ 	.short	0x0004
        /*0046*/ 	.short	0x0020
        /*0048*/ 	.byte	0x00, 0xf0, 0x11, 0x00


	//----- nvinfo : EIATTR_KPARAM_INFO
	.align		4
.L_18:
        /*004c*/ 	.byte	0x04, 0x17
        /*004e*/ 	.short	(.L_20 - .L_19)
.L_19:
        /*0050*/ 	.word	0x00000000
        /*0054*/ 	.short	0x0003
        /*0056*/ 	.short	0x0018
        /*0058*/ 	.byte	0x00, 0xf4, 0x21, 0x00


	//----- nvinfo : EIATTR_KPARAM_INFO
	.align		4
.L_20:
        /*005c*/ 	.byte	0x04, 0x17
        /*005e*/ 	.short	(.L_22 - .L_21)
.L_21:
        /*0060*/ 	.word	0x00000000
        /*0064*/ 	.short	0x0002
        /*0066*/ 	.short	0x0010
        /*0068*/ 	.byte	0x00, 0xf4, 0x21, 0x00


	//----- nvinfo : EIATTR_KPARAM_INFO
	.align		4
.L_22:
        /*006c*/ 	.byte	0x04, 0x17
        /*006e*/ 	.short	(.L_24 - .L_23)
.L_23:
        /*0070*/ 	.word	0x00000000
        /*0074*/ 	.short	0x0001
        /*0076*/ 	.short	0x0008
        /*0078*/ 	.byte	0x00, 0xf4, 0x21, 0x00


	//----- nvinfo : EIATTR_KPARAM_INFO
	.align		4
.L_24:
        /*007c*/ 	.byte	0x04, 0x17
        /*007e*/ 	.short	(.L_26 - .L_25)
.L_25:
        /*0080*/ 	.word	0x00000000
        /*0084*/ 	.short	0x0000
        /*0086*/ 	.short	0x0000
        /*0088*/ 	.byte	0x00, 0xf4, 0x21, 0x00


	//----- nvinfo : EIATTR_MAXREG_COUNT
	.align		4
.L_26:
        /*008c*/ 	.byte	0x03, 0x1b
        /*008e*/ 	.short	0x0080


	//----- nvinfo : EIATTR_COOP_GROUP_MASK_REGIDS
	.align		4
        /*0090*/ 	.byte	0x04, 0x29
        /*0092*/ 	.short	(.L_28 - .L_27)


	//   ....[0]....
.L_27:
        /*0094*/ 	.word	0xffffffff


	//   ....[1]....
        /*0098*/ 	.word	0xffffffff


	//   ....[2]....
        /*009c*/ 	.word	0xffffffff


	//   ....[3]....
        /*00a0*/ 	.word	0xffffffff


	//   ....[4]....
        /*00a4*/ 	.word	0xffffffff


	//   ....[5]....
        /*00a8*/ 	.word	0xffffffff


	//   ....[6]....
        /*00ac*/ 	.word	0xffffffff


	//   ....[7]....
        /*00b0*/ 	.word	0xffffffff


	//   ....[8]....
        /*00b4*/ 	.word	0xffffffff


	//----- nvinfo : EIATTR_COOP_GROUP_INSTR_OFFSETS
	.align		4
.L_28:
        /*00b8*/ 	.byte	0x04, 0x28
        /*00ba*/ 	.short	(.L_30 - .L_29)


	//   ....[0]....
.L_29:
        /*00bc*/ 	.word	0x00000420


	//   ....[1]....
        /*00c0*/ 	.word	0x00000450


	//   ....[2]....
        /*00c4*/ 	.word	0x00000480


	//   ....[3]....
        /*00c8*/ 	.word	0x000004a0


	//   ....[4]....
        /*00cc*/ 	.word	0x000004c0


	//   ....[5]....
        /*00d0*/ 	.word	0x00000540


	//   ....[6]....
        /*00d4*/ 	.word	0x00000560


	//   ....[7]....
        /*00d8*/ 	.word	0x00000580


	//   ....[8]....
        /*00dc*/ 	.word	0x000005a0


	//----- nvinfo : EIATTR_EXIT_INSTR_OFFSETS
	.align		4
.L_30:
        /*00e0*/ 	.byte	0x04, 0x1c
        /*00e2*/ 	.short	(.L_32 - .L_31)


	//   ....[0]....
.L_31:
        /*00e4*/ 	.word	0x00000ad0


	//   ....[1]....
        /*00e8*/ 	.word	0x00000af0


	//----- nvinfo : EIATTR_REQNTID
	.align		4
.L_32:
        /*00ec*/ 	.byte	0x04, 0x10
        /*00ee*/ 	.short	(.L_34 - .L_33)
.L_33:
        /*00f0*/ 	.word	0x00000200
        /*00f4*/ 	.word	0x00000001
        /*00f8*/ 	.word	0x00000001
.L_34:


//--------------------- .nv.callgraph             --------------------------
	.section	.nv.callgraph,"",@"SHT_CUDA_CALLGRAPH"
	.align	4
	.sectionentsize	8
	.align		4
        /*0000*/ 	.word	0x00000000
	.align		4
        /*0004*/ 	.word	0xffffffff
	.align		4
        /*0008*/ 	.word	0x00000000
	.align		4
        /*000c*/ 	.word	0xfffffffe
	.align		4
        /*0010*/ 	.word	0x00000000
	.align		4
        /*0014*/ 	.word	0xfffffffd
	.align		4
        /*0018*/ 	.word	0x00000000
	.align		4
        /*001c*/ 	.word	0xfffffffc


//--------------------- .nv.rel.action            --------------------------
	.section	.nv.rel.action,"",@"SHT_CUDA_RELOCINFO"
	.align	8
	.sectionentsize	8
        /*0000*/ 	.byte	0x73, 0x00, 0x00, 0x00, 0x00, 0x00, 0x00, 0x00, 0x00, 0x00, 0x00, 0x11, 0x25, 0x00, 0x05, 0x36


//--------------------- .nv.constant4             --------------------------
	.section	.nv.constant4,"a",@progbits
	.align	8
	.align		8
.nv.constant4:
        /*0000*/ 	.dword	_$_str


//--------------------- .nv.constant0.triton_red_fused__to_copy_add_mean_mul_pow_rsqrt_9 --------------------------
	.section	.nv.constant0.triton_red_fused__to_copy_add_mean_mul_pow_rsqrt_9,"a",@progbits
	.sectionflags	@""
	.align	4
.nv.constant0.triton_red_fused__to_copy_add_mean_mul_pow_rsqrt_9:
	.zero		400


//--------------------- .text.triton_red_fused__to_copy_add_mean_mul_pow_rsqrt_9 --------------------------
	.section	.text.triton_red_fused__to_copy_add_mean_mul_pow_rsqrt_9,"ax",@progbits
	.sectionflags	@"SHF_BARRIERS=1"
	.sectioninfo	@"SHI_REGISTERS=27"
	.align	128
        .global         triton_red_fused__to_copy_add_mean_mul_pow_rsqrt_9
        .type           triton_red_fused__to_copy_add_mean_mul_pow_rsqrt_9,@function
        .size           triton_red_fused__to_copy_add_mean_mul_pow_rsqrt_9,(.L_x_1 - triton_red_fused__to_copy_add_mean_mul_pow_rsqrt_9)
        .other          triton_red_fused__to_copy_add_mean_mul_pow_rsqrt_9,@"STO_CUDA_ENTRY STV_DEFAULT"
triton_red_fused__to_copy_add_mean_mul_pow_rsqrt_9:
.text.triton_red_fused__to_copy_add_mean_mul_pow_rsqrt_9:
[----:B------:R-:W-:Y:S02]  /*0000*/  MOV R1, c[0x0][0x28] ;  /* 0x00000a0000017a02 */ /* 0x000fe40000000f00 */
[----:B------:R-:W0:Y:S01]  /*0010*/  S2R R12, SR_TID.X ;  /* 0x00000000000c7919 */ /* 0x000e220000002100 */
[----:B------:R-:W-:Y:S01]  /*0020*/  MOV R11, 0x2 ;  /* 0x00000002000b7802 */ /* 0x000fe20000000f00 */
[----:B------:R-:W-:Y:S01]  /*0030*/  CS2R R18, SRZ ;  /* 0x0000000000127805 */ /* 0x000fe2000001ff00 */
[----:B------:R-:W-:Y:S01]  /*0040*/  CS2R R16, SRZ ;  /* 0x0000000000107805 */ /* 0x000fe2000001ff00 */
[----:B------:R-:W1:Y:S01]  /*0050*/  S2R R3, SR_CTAID.X ;  /* 0x0000000000037919 */ /* 0x000e620000002500 */
[----:B------:R-:W-:Y:S01]  /*0060*/  ULDC.64 UR4, c[0x0][0x118] ;  /* 0x0000460000047ab9 */ /* 0x000fe20000000a00 */
[----:B------:R-:W-:Y:S01]  /*0070*/  CS2R R8, SRZ ;  /* 0x0000000000087805 */ /* 0x000fe2000001ff00 */
[----:B0-----:R-:W-:-:S04]  /*0080*/  SHF.L.U32 R10, R12, 0x2, RZ ;  /* 0x000000020c0a7819 */ /* 0x001fc800000006ff */
[----:B------:R-:W-:Y:S02]  /*0090*/  LOP3.LUT R10, R10, 0x7fc, RZ, 0xc0, !PT ;  /* 0x000007fc0a0a7812 */ /* 0x000fe400078ec0ff */
[----:B-1----:R-:W-:-:S03]  /*00a0*/  ISETP.GE.AND P1, PT, R3, 0x200, PT ;  /* 0x000002000300780c */ /* 0x002fc60003f26270 */
[----:B------:R-:W-:-:S04]  /*00b0*/  IMAD R0, R3, 0x1000, R10 ;  /* 0x0000100003007824 */ /* 0x000fc800078e020a */
[----:B------:R-:W-:-:S04]  /*00c0*/  IMAD.WIDE R2, R0, R11, c[0x0][0x160] ;  /* 0x0000580000027625 */ /* 0x000fc800078e020b */
[----:B------:R-:W-:Y:S01]  /*00d0*/  IMAD.WIDE R4, R0, R11, c[0x0][0x168] ;  /* 0x00005a0000047625 */ /* 0x000fe200078e020b */
[----:B------:R-:W-:Y:S01]  /*00e0*/  CS2R R6, SRZ ;  /* 0x0000000000067805 */ /* 0x000fe2000001ff00 */
[----:B------:R-:W2:Y:S04]  /*00f0*/  @!P1 LDG.E.EL.64 R18, [R2.64+0x1000] ;  /* 0x0010000402129981 */ /* 0x000ea8000c2e1b00 */
[----:B------:R-:W3:Y:S04]  /*0100*/  @!P1 LDG.E.EL.64 R16, [R4.64+0x1000] ;  /* 0x0010000404109981 */ /* 0x000ee8000c2e1b00 */
[----:B------:R-:W4:Y:S04]  /*0110*/  @!P1 LDG.E.EL.64 R8, [R2.64] ;  /* 0x0000000402089981 */ /* 0x000f28000c2e1b00 */
[----:B------:R-:W5:Y:S01]  /*0120*/  @!P1 LDG.E.EL.64 R6, [R4.64] ;  /* 0x0000000404069981 */ /* 0x000f62000c2e1b00 */
[----:B------:R-:W-:-:S02]  /*0130*/  LOP3.LUT P0, RZ, R12, 0x1f, RZ, 0xc0, !PT ;  /* 0x0000001f0cff7812 */ /* 0x000fc4000780c0ff */
[----:B------:R-:W-:Y:S02]  /*0140*/  ISETP.GE.AND P2, PT, R12, 0x10, PT ;  /* 0x000000100c00780c */ /* 0x000fe40003f46270 */
[----:B--2---:R-:W-:Y:S02]  /*0150*/  SHF.L.U32 R14, R18, 0x10, RZ ;  /* 0x00000010120e7819 */ /* 0x004fe400000006ff */
[----:B------:R-:W-:Y:S02]  /*0160*/  PRMT R20, R19, 0x7632, R20 ;  /* 0x0000763213147816 */ /* 0x000fe40000000014 */
[----:B---3--:R-:W-:Y:S01]  /*0170*/  SHF.L.U32 R15, R16, 0x10, RZ ;  /* 0x00000010100f7819 */ /* 0x008fe200000006ff */
[----:B------:R-:W-:Y:S01]  /*0180*/  IMAD.U32 R24, R17, 0x10000, RZ ;  /* 0x0001000011187824 */ /* 0x000fe200078e00ff */
[----:B------:R-:W-:Y:S01]  /*0190*/  SHF.L.U32 R21, R19, 0x10, RZ ;  /* 0x0000001013157819 */ /* 0x000fe200000006ff */
[----:B------:R-:W-:Y:S01]  /*01a0*/  IMAD.U32 R20, R20, 0x10000, RZ ;  /* 0x0001000014147824 */ /* 0x000fe200078e00ff */
[----:B------:R-:W-:Y:S01]  /*01b0*/  PRMT R18, R18, 0x7632, R18 ;  /* 0x0000763212127816 */ /* 0x000fe20000000012 */
[----:B------:R-:W-:Y:S01]  /*01c0*/  FADD R14, R14, R15 ;  /* 0x0000000f0e0e7221 */ /* 0x000fe20000000000 */
[----:B------:R-:W-:Y:S01]  /*01d0*/  PRMT R19, R16, 0x7632, R19 ;  /* 0x0000763210137816 */ /* 0x000fe20000000013 */
[----:B------:R-:W-:Y:S01]  /*01e0*/  FADD R21, R21, R24 ;  /* 0x0000001815157221 */ /* 0x000fe20000000000 */
[----:B------:R-:W-:-:S02]  /*01f0*/  PRMT R22, R17, 0x7632, R22 ;  /* 0x0000763211167816 */ /* 0x000fc40000000016 */
[----:B----4-:R-:W-:Y:S02]  /*0200*/  PRMT R15, R8, 0x7632, R15 ;  /* 0x00007632080f7816 */ /* 0x010fe4000000000f */
[----:B-----5:R-:W-:Y:S02]  /*0210*/  PRMT R16, R6, 0x7632, R16 ;  /* 0x0000763206107816 */ /* 0x020fe40000000010 */
[----:B------:R-:W-:Y:S02]  /*0220*/  SHF.L.U32 R18, R18, 0x10, RZ ;  /* 0x0000001012127819 */ /* 0x000fe400000006ff */
[----:B------:R-:W-:Y:S01]  /*0230*/  SHF.L.U32 R19, R19, 0x10, RZ ;  /* 0x0000001013137819 */ /* 0x000fe200000006ff */
[----:B------:R-:W-:Y:S01]  /*0240*/  IMAD.U32 R16, R16, 0x10000, RZ ;  /* 0x0001000010107824 */ /* 0x000fe200078e00ff */
[----:B------:R-:W-:Y:S02]  /*0250*/  SHF.L.U32 R23, R22, 0x10, RZ ;  /* 0x0000001016177819 */ /* 0x000fe400000006ff */
[----:B------:R-:W-:Y:S01]  /*0260*/  SHF.L.U32 R15, R15, 0x10, RZ ;  /* 0x000000100f0f7819 */ /* 0x000fe200000006ff */
[----:B------:R-:W-:Y:S01]  /*0270*/  FADD R18, R18, R19 ;  /* 0x0000001312127221 */ /* 0x000fe20000000000 */
[----:B------:R-:W-:Y:S01]  /*0280*/  SHF.L.U32 R8, R8, 0x10, RZ ;  /* 0x0000001008087819 */ /* 0x000fe200000006ff */
[----:B------:R-:W-:Y:S01]  /*0290*/  FADD R23, R20, R23 ;  /* 0x0000001714177221 */ /* 0x000fe20000000000 */
[----:B------:R-:W-:Y:S01]  /*02a0*/  SHF.L.U32 R17, R6, 0x10, RZ ;  /* 0x0000001006117819 */ /* 0x000fe200000006ff */
[----:B------:R-:W-:Y:S01]  /*02b0*/  FADD R15, R15, R16 ;  /* 0x000000100f0f7221 */ /* 0x000fe20000000000 */
[----:B------:R-:W-:Y:S01]  /*02c0*/  PRMT R6, R9, 0x7632, R6 ;  /* 0x0000763209067816 */ /* 0x000fe20000000006 */
[----:B------:R-:W-:Y:S01]  /*02d0*/  FMUL R18, R18, R18 ;  /* 0x0000001212127220 */ /* 0x000fe20000400000 */
[----:B------:R-:W-:Y:S01]  /*02e0*/  PRMT R16, R7, 0x7632, R16 ;  /* 0x0000763207107816 */ /* 0x000fe20000000010 */
[----:B------:R-:W-:Y:S01]  /*02f0*/  FADD R8, R8, R17 ;  /* 0x0000001108087221 */ /* 0x000fe20000000000 */
[----:B------:R-:W-:Y:S01]  /*0300*/  SHF.L.U32 R9, R9, 0x10, RZ ;  /* 0x0000001009097819 */ /* 0x000fe200000006ff */
[----:B------:R-:W-:Y:S01]  /*0310*/  FFMA R18, R15, R15, R18 ;  /* 0x0000000f0f127223 */ /* 0x000fe20000000012 */
[----:B------:R-:W-:Y:S01]  /*0320*/  SHF.L.U32 R20, R7, 0x10, RZ ;  /* 0x0000001007147819 */ /* 0x000fe200000006ff */
[----:B------:R-:W-:Y:S01]  /*0330*/  FMUL R7, R14, R14 ;  /* 0x0000000e0e077220 */ /* 0x000fe20000400000 */
[----:B------:R-:W-:Y:S01]  /*0340*/  SHF.L.U32 R6, R6, 0x10, RZ ;  /* 0x0000001006067819 */ /* 0x000fe200000006ff */
[----:B------:R-:W-:Y:S01]  /*0350*/  IMAD.U32 R17, R16, 0x10000, RZ ;  /* 0x0001000010117824 */ /* 0x000fe200078e00ff */
[----:B------:R-:W-:Y:S01]  /*0360*/  FMUL R14, R21, R21 ;  /* 0x00000015150e7220 */ /* 0x000fe20000400000 */
[----:B------:R-:W-:Y:S01]  /*0370*/  FADD R9, R9, R20 ;  /* 0x0000001409097221 */ /* 0x000fe20000000000 */
[----:B------:R-:W-:Y:S01]  /*0380*/  FFMA R7, R8, R8, R7 ;  /* 0x0000000808077223 */ /* 0x000fe20000000007 */
[----:B------:R-:W-:Y:S01]  /*0390*/  FADD R6, R6, R17 ;  /* 0x0000001106067221 */ /* 0x000fe20000000000 */
[----:B------:R-:W-:Y:S01]  /*03a0*/  FMUL R23, R23, R23 ;  /* 0x0000001717177220 */ /* 0x000fe20000400000 */
[----:B------:R-:W-:Y:S01]  /*03b0*/  FFMA R14, R9, R9, R14 ;  /* 0x00000009090e7223 */ /* 0x000fe2000000000e */
[----:B------:R-:W-:-:S02]  /*03c0*/  FADD R7, R18, R7 ;  /* 0x0000000712077221 */ /* 0x000fc40000000000 */
[----:B------:R-:W-:Y:S01]  /*03d0*/  FFMA R23, R6, R6, R23 ;  /* 0x0000000606177223 */ /* 0x000fe20000000017 */
[----:B------:R-:W-:Y:S01]  /*03e0*/  CS2R R18, SRZ ;  /* 0x0000000000127805 */ /* 0x000fe2000001ff00 */
[----:B------:R-:W-:-:S04]  /*03f0*/  FADD R14, R14, R7 ;  /* 0x000000070e0e7221 */ /* 0x000fc80000000000 */
[----:B------:R-:W-:-:S05]  /*0400*/  FADD R14, R23, R14 ;  /* 0x0000000e170e7221 */ /* 0x000fca0000000000 */
[----:B------:R-:W-:-:S05]  /*0410*/  FSEL R14, R14, RZ, !P1 ;  /* 0x000000ff0e0e7208 */ /* 0x000fca0004800000 */
[----:B------:R-:W0:Y:S02]  /*0420*/  SHFL.BFLY PT, R7, R14, 0x10, 0x1f ;  /* 0x0e001f000e077f89 */ /* 0x000e2400000e0000 */
[----:B0-----:R-:W-:Y:S01]  /*0430*/  FADD R7, R14, R7 ;  /* 0x000000070e077221 */ /* 0x001fe20000000000 */
[----:B------:R-:W-:-:S04]  /*0440*/  SHF.R.U32.HI R14, RZ, 0x3, R12 ;  /* 0x00000003ff0e7819 */ /* 0x000fc8000001160c */
[----:B------:R-:W0:Y:S01]  /*0450*/  SHFL.BFLY PT, R6, R7, 0x8, 0x1f ;  /* 0x0d001f0007067f89 */ /* 0x000e2200000e0000 */
[----:B------:R-:W-:Y:S01]  /*0460*/  LOP3.LUT R14, R14, 0x3c, RZ, 0xc0, !PT ;  /* 0x0000003c0e0e7812 */ /* 0x000fe200078ec0ff */
[----:B0-----:R-:W-:-:S05]  /*0470*/  FADD R6, R7, R6 ;  /* 0x0000000607067221 */ /* 0x001fca0000000000 */
[----:B------:R-:W0:Y:S02]  /*0480*/  SHFL.BFLY PT, R9, R6, 0x4, 0x1f ;  /* 0x0c801f0006097f89 */ /* 0x000e2400000e0000 */
[----:B0-----:R-:W-:-:S05]  /*0490*/  FADD R9, R6, R9 ;  /* 0x0000000906097221 */ /* 0x001fca0000000000 */
[----:B------:R-:W0:Y:S02]  /*04a0*/  SHFL.BFLY PT, R8, R9, 0x2, 0x1f ;  /* 0x0c401f0009087f89 */ /* 0x000e2400000e0000 */
[----:B0-----:R-:W-:-:S05]  /*04b0*/  FADD R8, R9, R8 ;  /* 0x0000000809087221 */ /* 0x001fca0000000000 */
[----:B------:R-:W0:Y:S02]  /*04c0*/  SHFL.BFLY PT, R15, R8, 0x1, 0x1f ;  /* 0x0c201f00080f7f89 */ /* 0x000e2400000e0000 */
[----:B0-----:R-:W-:-:S05]  /*04d0*/  FADD R15, R8, R15 ;  /* 0x0000000f080f7221 */ /* 0x001fca0000000000 */
[----:B------:R0:W-:Y:S04]  /*04e0*/  @!P0 STS [R14], R15 ;  /* 0x0000000f0e008388 */ /* 0x0001e80000000800 */
[----:B------:R-:W-:Y:S01]  /*04f0*/  BAR.SYNC.DEFER_BLOCKING 0x0 ;  /* 0x0000000000007b1d */ /* 0x000fe20000010000 */
[----:B------:R-:W-:-:S04]  /*0500*/  LOP3.LUT P0, RZ, R12, 0xf, RZ, 0xc0, !PT ;  /* 0x0000000f0cff7812 */ /* 0x000fc8000780c0ff */
[----:B------:R-:W-:Y:S01]  /*0510*/  ISETP.LT.AND P0, PT, R12, 0x10, !P0 ;  /* 0x000000100c00780c */ /* 0x000fe20004701270 */
[----:B0-----:R-:W-:Y:S01]  /*0520*/  CS2R R14, SRZ ;  /* 0x00000000000e7805 */ /* 0x001fe2000001ff00 */
[----:B------:R-:W0:Y:S04]  /*0530*/  @!P2 LDS R13, [R12.X4] ;  /* 0x000000000c0da984 */ /* 0x000e280000004800 */
[----:B0-----:R-:W0:Y:S02]  /*0540*/  SHFL.BFLY PT, R6, R13, 0x8, 0x1f ;  /* 0x0d001f000d067f89 */ /* 0x001e2400000e0000 */
[----:B0-----:R-:W-:-:S05]  /*0550*/  FADD R6, R13, R6 ;  /* 0x000000060d067221 */ /* 0x001fca0000000000 */
[----:B------:R-:W0:Y:S02]  /*0560*/  SHFL.BFLY PT, R7, R6, 0x4, 0x1f ;  /* 0x0c801f0006077f89 */ /* 0x000e2400000e0000 */
[----:B0-----:R-:W-:-:S05]  /*0570*/  FADD R7, R6, R7 ;  /* 0x0000000706077221 */ /* 0x001fca0000000000 */
[----:B------:R-:W0:Y:S02]  /*0580*/  SHFL.BFLY PT, R8, R7, 0x2, 0x1f ;  /* 0x0c401f0007087f89 */ /* 0x000e2400000e0000 */
[----:B0-----:R-:W-:-:S05]  /*0590*/  FADD R8, R7, R8 ;  /* 0x0000000807087221 */ /* 0x001fca0000000000 */
[----:B------:R-:W0:Y:S02]  /*05a0*/  SHFL.BFLY PT, R9, R8, 0x1, 0x1f ;  /* 0x0c201f0008097f89 */ /* 0x000e2400000e0000 */
[----:B0-----:R-:W-:-:S05]  /*05b0*/  FADD R17, R8, R9 ;  /* 0x0000000908117221 */ /* 0x001fca0000000000 */
[----:B------:R-:W-:Y:S04]  /*05c0*/  @P0 STS [R12.X4], R17 ;  /* 0x000000110c000388 */ /* 0x000fe80000004800 */
[----:B------:R-:W-:Y:S01]  /*05d0*/  BAR.SYNC.DEFER_BLOCKING 0x0 ;  /* 0x0000000000007b1d */ /* 0x000fe20000010000 */
[----:B------:R-:W-:-:S05]  /*05e0*/  IMAD.WIDE.U32 R6, R10, R11, c[0x0][0x170] ;  /* 0x00005c000a067625 */ /* 0x000fca00078e000b */
[----:B------:R-:W2:Y:S04]  /*05f0*/  @!P1 LDG.E.EF.64 R18, [R2.64] ;  /* 0x0000000402129981 */ /* 0x000ea8000c0e1b00 */
[----:B------:R-:W3:Y:S04]  /*0600*/  @!P1 LDG.E.EF.64 R14, [R4.64] ;  /* 0x00000004040e9981 */ /* 0x000ee8000c0e1b00 */
[----:B------:R-:W4:Y:S01]  /*0610*/  LDG.E.EL.64 R8, [R6.64] ;  /* 0x0000000406087981 */ /* 0x000f22000c2e1b00 */
[----:B------:R-:W-:-:S03]  /*0620*/  MOV R13, 0x39800000 ;  /* 0x39800000000d7802 */ /* 0x000fc60000000f00 */
[----:B------:R-:W0:Y:S02]  /*0630*/  LDS R10, [RZ] ;  /* 0x00000000ff0a7984 */ /* 0x000e240000000800 */
[----:B0-----:R-:W-:-:S06]  /*0640*/  FFMA R10, R10, R13, 9.9999999747524270788e-07 ;  /* 0x358637bd0a0a7423 */ /* 0x001fcc000000000d */
[----:B------:R-:W0:Y:S01]  /*0650*/  MUFU.RSQ R10, R10 ;  /* 0x0000000a000a7308 */ /* 0x000e220000001400 */
[----:B--2---:R-:W-:Y:S02]  /*0660*/  PRMT R12, R18, 0x7632, R12 ;  /* 0x00007632120c7816 */ /* 0x004fe4000000000c */
[----:B------:R-:W-:Y:S02]  /*0670*/  PRMT R16, R19, 0x7632, R16 ;  /* 0x0000763213107816 */ /* 0x000fe40000000010 */
[C---:B---3--:R-:W-:Y:S01]  /*0680*/  PRMT R13, R14.reuse, 0x7632, R13 ;  /* 0x000076320e0d7816 */ /* 0x048fe2000000000d */
[----:B------:R-:W-:Y:S01]  /*0690*/  IMAD.U32 R17, R14, 0x10000, RZ ;  /* 0x000100000e117824 */ /* 0x000fe200078e00ff */
[----:B------:R-:W-:Y:S02]  /*06a0*/  PRMT R14, R15, 0x7632, R14 ;  /* 0x000076320f0e7816 */ /* 0x000fe4000000000e */
[----:B------:R-:W-:Y:S01]  /*06b0*/  SHF.L.U32 R12, R12, 0x10, RZ ;  /* 0x000000100c0c7819 */ /* 0x000fe200000006ff */
[----:B------:R-:W-:Y:S01]  /*06c0*/  IMAD.U32 R13, R13, 0x10000, RZ ;  /* 0x000100000d0d7824 */ /* 0x000fe200078e00ff */
[----:B------:R-:W-:-:S02]  /*06d0*/  SHF.L.U32 R20, R15, 0x10, RZ ;  /* 0x000000100f147819 */ /* 0x000fc400000006ff */
[----:B------:R-:W-:Y:S01]  /*06e0*/  SHF.L.U32 R18, R18, 0x10, RZ ;  /* 0x0000001012127819 */ /* 0x000fe200000006ff */
[----:B------:R-:W-:Y:S01]  /*06f0*/  FADD R13, R12, R13 ;  /* 0x0000000d0c0d7221 */ /* 0x000fe20000000000 */
[----:B------:R-:W-:Y:S02]  /*0700*/  SHF.L.U32 R19, R19, 0x10, RZ ;  /* 0x0000001013137819 */ /* 0x000fe400000006ff */
[----:B------:R-:W-:Y:S01]  /*0710*/  SHF.L.U32 R16, R16, 0x10, RZ ;  /* 0x0000001010107819 */ /* 0x000fe200000006ff */
[----:B------:R-:W-:Y:S01]  /*0720*/  FADD R17, R18, R17 ;  /* 0x0000001112117221 */ /* 0x000fe20000000000 */
[----:B------:R-:W-:Y:S01]  /*0730*/  SHF.L.U32 R15, R14, 0x10, RZ ;  /* 0x000000100e0f7819 */ /* 0x000fe200000006ff */
[----:B------:R-:W-:Y:S01]  /*0740*/  FADD R19, R19, R20 ;  /* 0x0000001413137221 */ /* 0x000fe20000000000 */
[----:B----4-:R-:W-:Y:S01]  /*0750*/  PRMT R12, R8, 0x7632, R12 ;  /* 0x00007632080c7816 */ /* 0x010fe2000000000c */
[----:B0-----:R-:W-:Y:S01]  /*0760*/  FMUL R17, R10, R17 ;  /* 0x000000110a117220 */ /* 0x001fe20000400000 */
[C---:B------:R-:W-:Y:S01]  /*0770*/  PRMT R14, R9.reuse, 0x7632, R14 ;  /* 0x00007632090e7816 */ /* 0x040fe2000000000e */
[----:B------:R-:W-:Y:S01]  /*0780*/  FADD R15, R16, R15 ;  /* 0x0000000f100f7221 */ /* 0x000fe20000000000 */
[----:B------:R-:W-:Y:S01]  /*0790*/  SHF.L.U32 R8, R8, 0x10, RZ ;  /* 0x0000001008087819 */ /* 0x000fe200000006ff */
[----:B------:R-:W-:Y:S01]  /*07a0*/  IMAD.U32 R12, R12, 0x10000, RZ ;  /* 0x000100000c0c7824 */ /* 0x000fe200078e00ff */
[----:B------:R-:W-:Y:S01]  /*07b0*/  SHF.L.U32 R9, R9, 0x10, RZ ;  /* 0x0000001009097819 */ /* 0x000fe200000006ff */
[----:B------:R-:W-:Y:S01]  /*07c0*/  FMUL R13, R10, R13 ;  /* 0x0000000d0a0d7220 */ /* 0x000fe20000400000 */
[----:B------:R-:W-:Y:S01]  /*07d0*/  SHF.L.U32 R14, R14, 0x10, RZ ;  /* 0x000000100e0e7819 */ /* 0x000fe200000006ff */
[C---:B------:R-:W-:Y:S01]  /*07e0*/  FMUL R16, R10.reuse, R19 ;  /* 0x000000130a107220 */ /* 0x040fe20000400000 */
[----:B------:R-:W-:Y:S01]  /*07f0*/  FMUL R15, R10, R15 ;  /* 0x0000000f0a0f7220 */ /* 0x000fe20000400000 */
[----:B------:R-:W-:Y:S01]  /*0800*/  FMUL R8, R8, R17 ;  /* 0x0000001108087220 */ /* 0x000fe20000400000 */
[----:B------:R-:W-:Y:S01]  /*0810*/  FMUL R13, R12, R13 ;  /* 0x0000000d0c0d7220 */ /* 0x000fe20000400000 */
[----:B------:R-:W-:Y:S01]  /*0820*/  FMUL R16, R9, R16 ;  /* 0x0000001009107220 */ /* 0x000fe20000400000 */
[----:B------:R-:W-:-:S03]  /*0830*/  FMUL R15, R14, R15 ;  /* 0x0000000f0e0f7220 */ /* 0x000fc60000400000 */
[----:B------:R-:W-:Y:S01]  /*0840*/  F2FP.BF16.PACK_AB R18, R13, R8 ;  /* 0x000000080d12723e */ /* 0x000fe200000010ff */
[----:B------:R-:W-:Y:S01]  /*0850*/  IMAD.WIDE R8, R0, R11, c[0x0][0x178] ;  /* 0x00005e0000087625 */ /* 0x000fe200078e020b */
[----:B------:R-:W-:Y:S01]  /*0860*/  F2FP.BF16.PACK_AB R19, R15, R16 ;  /* 0x000000100f13723e */ /* 0x000fe200000010ff */
[----:B------:R-:W-:Y:S01]  /*0870*/  CS2R R12, SRZ ;  /* 0x00000000000c7805 */ /* 0x000fe2000001ff00 */
[----:B------:R-:W-:-:S03]  /*0880*/  CS2R R14, SRZ ;  /* 0x00000000000e7805 */ /* 0x000fc6000001ff00 */
[----:B------:R0:W-:Y:S04]  /*0890*/  @!P1 STG.E.64 [R8.64], R18 ;  /* 0x0000001208009986 */ /* 0x0001e8000c101b04 */
[----:B------:R-:W2:Y:S04]  /*08a0*/  @!P1 LDG.E.EF.64 R12, [R2.64+0x1000] ;  /* 0x00100004020c9981 */ /* 0x000ea8000c0e1b00 */
[----:B------:R-:W3:Y:S04]  /*08b0*/  @!P1 LDG.E.EF.64 R14, [R4.64+0x1000] ;  /* 0x00100004040e9981 */ /* 0x000ee8000c0e1b00 */
[----:B------:R-:W4:Y:S01]  /*08c0*/  LDG.E.EL.64 R6, [R6.64+0x1000] ;  /* 0x0010000406067981 */ /* 0x000f22000c2e1b00 */
[----:B--2---:R-:W-:-:S02]  /*08d0*/  PRMT R0, R12, 0x7632, R0 ;  /* 0x000076320c007816 */ /* 0x004fc40000000000 */
[C---:B------:R-:W-:Y:S02]  /*08e0*/  PRMT R16, R13.reuse, 0x7632, R16 ;  /* 0x000076320d107816 */ /* 0x040fe40000000010 */
[----:B------:R-:W-:Y:S01]  /*08f0*/  SHF.L.U32 R17, R13, 0x10, RZ ;  /* 0x000000100d117819 */ /* 0x000fe200000006ff */
[C---:B---3--:R-:W-:Y:S01]  /*0900*/  IMAD.U32 R13, R14.reuse, 0x10000, RZ ;  /* 0x000100000e0d7824 */ /* 0x048fe200078e00ff */
[----:B------:R-:W-:Y:S02]  /*0910*/  PRMT R11, R14, 0x7632, R11 ;  /* 0x000076320e0b7816 */ /* 0x000fe4000000000b */
[----:B------:R-:W-:Y:S02]  /*0920*/  PRMT R14, R15, 0x7632, R14 ;  /* 0x000076320f0e7816 */ /* 0x000fe4000000000e */
[----:B------:R-:W-:Y:S02]  /*0930*/  SHF.L.U32 R0, R0, 0x10, RZ ;  /* 0x0000001000007819 */ /* 0x000fe400000006ff */
[----:B------:R-:W-:Y:S01]  /*0940*/  SHF.L.U32 R11, R11, 0x10, RZ ;  /* 0x000000100b0b7819 */ /* 0x000fe200000006ff */
[----:B------:R-:W-:Y:S01]  /*0950*/  IMAD.U32 R3, R14, 0x10000, RZ ;  /* 0x000100000e037824 */ /* 0x000fe200078e00ff */
[----:B------:R-:W-:-:S02]  /*0960*/  SHF.L.U32 R12, R12, 0x10, RZ ;  /* 0x000000100c0c7819 */ /* 0x000fc400000006ff */
[----:B0-----:R-:W-:Y:S01]  /*0970*/  SHF.L.U32 R18, R15, 0x10, RZ ;  /* 0x000000100f127819 */ /* 0x001fe200000006ff */
[----:B------:R-:W-:Y:S01]  /*0980*/  FADD R11, R0, R11 ;  /* 0x0000000b000b7221 */ /* 0x000fe20000000000 */
[----:B------:R-:W-:Y:S01]  /*0990*/  SHF.L.U32 R16, R16, 0x10, RZ ;  /* 0x0000001010107819 */ /* 0x000fe200000006ff */
[----:B------:R-:W-:Y:S01]  /*09a0*/  FADD R13, R12, R13 ;  /* 0x0000000d0c0d7221 */ /* 0x000fe20000000000 */
[----:B----4-:R-:W-:Y:S01]  /*09b0*/  PRMT R0, R6, 0x7632, R0 ;  /* 0x0000763206007816 */ /* 0x010fe20000000000 */
[----:B------:R-:W-:Y:S01]  /*09c0*/  FADD R17, R17, R18 ;  /* 0x0000001211117221 */ /* 0x000fe20000000000 */
[C---:B------:R-:W-:Y:S01]  /*09d0*/  PRMT R2, R7.reuse, 0x7632, R2 ;  /* 0x0000763207027816 */ /* 0x040fe20000000002 */
[----:B------:R-:W-:Y:S01]  /*09e0*/  FADD R3, R16, R3 ;  /* 0x0000000310037221 */ /* 0x000fe20000000000 */
[----:B------:R-:W-:Y:S01]  /*09f0*/  SHF.L.U32 R6, R6, 0x10, RZ ;  /* 0x0000001006067819 */ /* 0x000fe200000006ff */
[C---:B------:R-:W-:Y:S01]  /*0a00*/  FMUL R13, R10.reuse, R13 ;  /* 0x0000000d0a0d7220 */ /* 0x040fe20000400000 */
[----:B------:R-:W-:Y:S01]  /*0a10*/  SHF.L.U32 R7, R7, 0x10, RZ ;  /* 0x0000001007077819 */ /* 0x000fe200000006ff */
[----:B------:R-:W-:Y:S01]  /*0a20*/  FMUL R4, R10, R17 ;  /* 0x000000110a047220 */ /* 0x000fe20000400000 */
[----:B------:R-:W-:Y:S01]  /*0a30*/  SHF.L.U32 R0, R0, 0x10, RZ ;  /* 0x0000001000007819 */ /* 0x000fe200000006ff */
[----:B------:R-:W-:Y:S01]  /*0a40*/  FMUL R11, R10, R11 ;  /* 0x0000000b0a0b7220 */ /* 0x000fe20000400000 */
[----:B------:R-:W-:Y:S01]  /*0a50*/  SHF.L.U32 R2, R2, 0x10, RZ ;  /* 0x0000001002027819 */ /* 0x000fe200000006ff */
[----:B------:R-:W-:Y:S01]  /*0a60*/  FMUL R3, R10, R3 ;  /* 0x000000030a037220 */ /* 0x000fe20000400000 */
[----:B------:R-:W-:Y:S01]  /*0a70*/  FMUL R6, R6, R13 ;  /* 0x0000000d06067220 */ /* 0x000fe20000400000 */
[----:B------:R-:W-:Y:S01]  /*0a80*/  FMUL R4, R7, R4 ;  /* 0x0000000407047220 */ /* 0x000fe20000400000 */
[----:B------:R-:W-:Y:S01]  /*0a90*/  FMUL R11, R0, R11 ;  /* 0x0000000b000b7220 */ /* 0x000fe20000400000 */
[----:B------:R-:W-:-:S04]  /*0aa0*/  FMUL R3, R2, R3 ;  /* 0x0000000302037220 */ /* 0x000fc80000400000 */
[----:B------:R-:W-:Y:S02]  /*0ab0*/  F2FP.BF16.PACK_AB R2, R11, R6 ;  /* 0x000000060b02723e */ /* 0x000fe400000010ff */
[----:B------:R-:W-:Y:S01]  /*0ac0*/  F2FP.BF16.PACK_AB R3, R3, R4 ;  /* 0x000000040303723e */ /* 0x000fe200000010ff */
[----:B------:R-:W-:Y:S06]  /*0ad0*/  @P1 EXIT ;  /* 0x000000000000194d */ /* 0x000fec0003800000 */
[----:B------:R-:W-:Y:S01]  /*0ae0*/  STG.E.64 [R8.64+0x1000], R2 ;  /* 0x0010000208007986 */ /* 0x000fe2000c101b04 */
[----:B------:R-:W-:Y:S05]  /*0af0*/  EXIT ;  /* 0x000000000000794d */ /* 0x000fea0003800000 */
.L_x_0:
[----:B------:R-:W-:-:S00]  /*0b00*/  BRA `(.L_x_0) ;  /* 0xfffffff000007947 */ /* 0x000fc0000383ffff */
[----:B------:R-:W-:-:S00]  /*0b10*/  NOP ;  /* 0x0000000000007918 */ /* 0x000fc00000000000 */
        /* <DEDUP_REMOVED lines=14> */
.L_x_1:


//--------------------- .nv.global.init           --------------------------
	.section	.nv.global.init,"aw",@progbits
.nv.global.init:
	.type		_$_str,@object
	.size		_$_str,(.L_0 - _$_str)
_$_str:
        /*0000*/ 	.byte	0x5f, 0x5f, 0x43, 0x55, 0x44, 0x41, 0x5f, 0x46, 0x54, 0x5a, 0x00
.L_0:


//--------------------- .nv.shared.triton_red_fused__to_copy_add_mean_mul_pow_rsqrt_9 --------------------------
	.section	.nv.shared.triton_red_fused__to_copy_add_mean_mul_pow_rsqrt_9,"aw",@nobits
	.sectionflags	@""
	.align	16
